	.headerflags	@"EF_CUDA_TEXMODE_UNIFIED EF_CUDA_64BIT_ADDRESS EF_CUDA_ACCELERATORS EF_CUDA_SM90 EF_CUDA_VIRTUAL_SM(EF_CUDA_SM90)"
	.elftype	@"ET_EXEC"


//--------------------- .nv.info                  --------------------------
	.section	.nv.info,"",@"SHT_CUDA_INFO"
	.align	4


	//----- nvinfo : EIATTR_REGCOUNT
	.align		4
        /*0000*/ 	.byte	0x04, 0x2f
        /*0002*/ 	.short	(.L_1 - .L_0)
	.align		4
.L_0:
        /*0004*/ 	.word	index@(triton_poi_fused_cat_76)
        /*0008*/ 	.word	0x0000000e


	//----- nvinfo : EIATTR_MIN_STACK_SIZE
	.align		4
.L_1:
        /*000c*/ 	.byte	0x04, 0x12
        /*000e*/ 	.short	(.L_3 - .L_2)
	.align		4
.L_2:
        /*0010*/ 	.word	index@(triton_poi_fused_cat_76)
        /*0014*/ 	.word	0x00000000


	//----- nvinfo : EIATTR_FRAME_SIZE
	.align		4
.L_3:
        /*0018*/ 	.byte	0x04, 0x11
        /*001a*/ 	.short	(.L_5 - .L_4)
	.align		4
.L_4:
        /*001c*/ 	.word	index@(triton_poi_fused_cat_76)
        /*0020*/ 	.word	0x00000000


	//----- nvinfo : EIATTR_MIN_STACK_SIZE
	.align		4
.L_5:
        /*0024*/ 	.byte	0x04, 0x12
        /*0026*/ 	.short	(.L_7 - .L_6)
	.align		4
.L_6:
        /*0028*/ 	.word	index@(triton_poi_fused_cat_76)
        /*002c*/ 	.word	0x00000000
.L_7:


//--------------------- .nv.info.triton_poi_fused_cat_76 --------------------------
	.section	.nv.info.triton_poi_fused_cat_76,"",@"SHT_CUDA_INFO"
	.sectionflags	@""
	.align	4


	//----- nvinfo : EIATTR_CUDA_API_VERSION
	.align		4
        /*0000*/ 	.byte	0x04, 0x37
        /*0002*/ 	.short	(.L_9 - .L_8)
.L_8:
        /*0004*/ 	.word	0x0000007c


	//----- nvinfo : EIATTR_KPARAM_INFO
	.align		4
.L_9:
        /*0008*/ 	.byte	0x04, 0x17
        /*000a*/ 	.short	(.L_11 - .L_10)
.L_10:
        /*000c*/ 	.word	0x00000000
        /*0010*/ 	.short	0x0003
        /*0012*/ 	.short	0x0018
        /*0014*/ 	.byte	0x00, 0xf0, 0x11, 0x00


	//----- nvinfo : EIATTR_KPARAM_INFO
	.align		4
.L_11:
        /*0018*/ 	.byte	0x04, 0x17
        /*001a*/ 	.short	(.L_13 - .L_12)
.L_12:
        /*001c*/ 	.word	0x00000000
        /*0020*/ 	.short	0x0002
        /*0022*/ 	.short	0x0010
        /*0024*/ 	.byte	0x00, 0xf4, 0x21, 0x00


	//----- nvinfo : EIATTR_KPARAM_INFO
	.align		4
.L_13:
        /*0028*/ 	.byte	0x04, 0x17
        /*002a*/ 	.short	(.L_15 - .L_14)
.L_14:
        /*002c*/ 	.word	0x00000000
        /*0030*/ 	.short	0x0001
        /*0032*/ 	.short	0x0008
        /*0034*/ 	.byte	0x00, 0xf4, 0x21, 0x00


	//----- nvinfo : EIATTR_KPARAM_INFO
	.align		4
.L_15:
        /*0038*/ 	.byte	0x04, 0x17
        /*003a*/ 	.short	(.L_17 - .L_16)
.L_16:
        /*003c*/ 	.word	0x00000000
        /*0040*/ 	.short	0x0000
        /*0042*/ 	.short	0x0000
        /*0044*/ 	.byte	0x00, 0xf4, 0x21, 0x00


	//----- nvinfo : EIATTR_SPARSE_MMA_MASK
	.align		4
.L_17:
        /*0048*/ 	.byte	0x03, 0x50
        /*004a*/ 	.short	0x0000


	//----- nvinfo : EIATTR_MAXREG_COUNT
	.align		4
        /*004c*/ 	.byte	0x03, 0x1b
        /*004e*/ 	.short	0x00ff


	//----- nvinfo : EIATTR_EXIT_INSTR_OFFSETS
	.align		4
        /*0050*/ 	.byte	0x04, 0x1c
        /*0052*/ 	.short	(.L_19 - .L_18)


	//   ....[0]....
.L_18:
        /*0054*/ 	.word	0x00000170


	//   ....[1]....
        /*0058*/ 	.word	0x00000190


	//----- nvinfo : EIATTR_REQNTID
	.align		4
.L_19:
        /*005c*/ 	.byte	0x04, 0x10
        /*005e*/ 	.short	(.L_21 - .L_20)
.L_20:
        /*0060*/ 	.word	0x00000080
        /*0064*/ 	.word	0x00000001
        /*0068*/ 	.word	0x00000001


	//----- nvinfo : EIATTR_CBANK_PARAM_SIZE
	.align		4
.L_21:
        /*006c*/ 	.byte	0x03, 0x19
        /*006e*/ 	.short	0x001c


	//----- nvinfo : EIATTR_PARAM_CBANK
	.align		4
        /*0070*/ 	.byte	0x04, 0x0a
        /*0072*/ 	.short	(.L_23 - .L_22)
	.align		4
.L_22:
        /*0074*/ 	.word	index@(.nv.constant0.triton_poi_fused_cat_76)
        /*0078*/ 	.short	0x0210
        /*007a*/ 	.short	0x001c


	//----- nvinfo : EIATTR_SW_WAR
	.align		4
.L_23:
        /*007c*/ 	.byte	0x04, 0x36
        /*007e*/ 	.short	(.L_25 - .L_24)
.L_24:
        /*0080*/ 	.word	0x00000008
.L_25:


//--------------------- .nv.callgraph             --------------------------
	.section	.nv.callgraph,"",@"SHT_CUDA_CALLGRAPH"
	.align	4
	.sectionentsize	8
	.align		4
        /*0000*/ 	.word	0x00000000
	.align		4
        /*0004*/ 	.word	0xffffffff
	.align		4
        /*0008*/ 	.word	0x00000000
	.align		4
        /*000c*/ 	.word	0xfffffffe
	.align		4
        /*0010*/ 	.word	0x00000000
	.align		4
        /*0014*/ 	.word	0xfffffffd
	.align		4
        /*0018*/ 	.word	0x00000000
	.align		4
        /*001c*/ 	.word	0xfffffffc


//--------------------- .text.triton_poi_fused_cat_76 --------------------------
	.section	.text.triton_poi_fused_cat_76,"ax",@progbits
	.align	128
        .global         triton_poi_fused_cat_76
        .type           triton_poi_fused_cat_76,@function
        .size           triton_poi_fused_cat_76,(.L_x_1 - triton_poi_fused_cat_76)
        .other          triton_poi_fused_cat_76,@"STO_CUDA_ENTRY STV_DEFAULT"
triton_poi_fused_cat_76:
.text.triton_poi_fused_cat_76:
[----:B------:R-:W0:Y:S02]  /*0000*/  LDC R1, c[0x0][0x28] ;  /* 0x00000a00ff017b82 */ /* 0x000e240000000800 */
[----:B------:R-:W1:Y:S01]  /*0010*/  S2R R0, SR_TID.X ;  /* 0x0000000000007919 */ /* 0x000e620000002100 */
[----:B------:R-:W2:Y:S01]  /*0020*/  LDC.64 R2, c[0x0][0x210] ;  /* 0x00008400ff027b82 */ /* 0x000ea20000000a00 */
[----:B------:R-:W-:Y:S01]  /*0030*/  IMAD.MOV.U32 R11, RZ, RZ, RZ ;  /* 0x000000ffff0b7224 */ /* 0x000fe200078e00ff */
[----:B------:R-:W-:Y:S01]  /*0040*/  ULDC.64 UR4, c[0x0][0x208] ;  /* 0x0000820000047ab9 */ /* 0x000fe20000000a00 */
[----:B------:R-:W3:Y:S05]  /*0050*/  S2R R9, SR_CTAID.X ;  /* 0x0000000000097919 */ /* 0x000eea0000002500 */
[----:B------:R-:W4:Y:S08]  /*0060*/  LDC.64 R4, c[0x0][0x218] ;  /* 0x00008600ff047b82 */ /* 0x000f300000000a00 */
[----:B------:R-:W5:Y:S01]  /*0070*/  LDC.64 R6, c[0x0][0x220] ;  /* 0x00008800ff067b82 */ /* 0x000f620000000a00 */
[----:B-1----:R-:W-:-:S05]  /*0080*/  LOP3.LUT R0, R0, 0x7f, RZ, 0xc0, !PT ;  /* 0x0000007f00007812 */ /* 0x002fca00078ec0ff */
[----:B---3--:R-:W-:-:S04]  /*0090*/  IMAD R9, R9, 0x80, R0 ;  /* 0x0000008009097824 */ /* 0x008fc800078e0200 */
[C---:B--2---:R-:W-:Y:S01]  /*00a0*/  IMAD.WIDE R2, R9.reuse, 0x4, R2 ;  /* 0x0000000409027825 */ /* 0x044fe200078e0202 */
[----:B------:R-:W-:-:S13]  /*00b0*/  ISETP.GE.AND P0, PT, R9, 0x800, PT ;  /* 0x000008000900780c */ /* 0x000fda0003f06270 */
[----:B------:R5:W2:Y:S01]  /*00c0*/  @!P0 LDG.E R11, desc[UR4][R2.64] ;  /* 0x00000004020b8981 */ /* 0x000aa2000c1e1900 */
[----:B------:R-:W-:-:S04]  /*00d0*/  SHF.R.S32.HI R0, RZ, 0x1f, R9 ;  /* 0x0000001fff007819 */ /* 0x000fc80000011409 */
[----:B------:R-:W-:-:S04]  /*00e0*/  LEA.HI R0, R0, R9, RZ, 0x9 ;  /* 0x0000000900007211 */ /* 0x000fc800078f48ff */
[----:B------:R-:W-:Y:S02]  /*00f0*/  LOP3.LUT R8, R0, 0xfffffe00, RZ, 0xc0, !PT ;  /* 0xfffffe0000087812 */ /* 0x000fe400078ec0ff */
[----:B------:R-:W-:Y:S02]  /*0100*/  SHF.R.S32.HI R0, RZ, 0x9, R0 ;  /* 0x00000009ff007819 */ /* 0x000fe40000011400 */
[----:B------:R-:W-:-:S05]  /*0110*/  IADD3 R9, R9, -R8, RZ ;  /* 0x8000000809097210 */ /* 0x000fca0007ffe0ff */
[----:B------:R-:W-:-:S04]  /*0120*/  IMAD R9, R0, 0x4600, R9 ;  /* 0x0000460000097824 */ /* 0x000fc800078e0209 */
[----:B----4-:R-:W-:-:S04]  /*0130*/  IMAD.WIDE R4, R9, 0x4, R4 ;  /* 0x0000000409047825 */ /* 0x010fc800078e0204 */
[----:B------:R-:W-:-:S04]  /*0140*/  IMAD.IADD R9, R8, 0x1, R9 ;  /* 0x0000000108097824 */ /* 0x000fc800078e0209 */
[----:B-----5:R-:W-:Y:S01]  /*0150*/  IMAD.WIDE R2, R9, 0x4, R6 ;  /* 0x0000000409027825 */ /* 0x020fe200078e0206 */
[----:B--2---:R1:W-:Y:S01]  /*0160*/  @!P0 STG.E desc[UR4][R4.64], R11 ;  /* 0x0000000b04008986 */ /* 0x0043e2000c101904 */
[----:B------:R-:W-:Y:S05]  /*0170*/  @P0 EXIT ;  /* 0x000000000000094d */ /* 0x000fea0003800000 */
[----:B------:R-:W-:Y:S01]  /*0180*/  STG.E desc[UR4][R2.64], R11 ;  /* 0x0000000b02007986 */ /* 0x000fe2000c101904 */
[----:B------:R-:W-:Y:S05]  /*0190*/  EXIT ;  /* 0x000000000000794d */ /* 0x000fea0003800000 */
.L_x_0:
[----:B------:R-:W-:-:S00]  /*01a0*/  BRA `(.L_x_0) ;  /* 0xfffffffc00fc7947 */ /* 0x000fc0000383ffff */
[----:B------:R-:W-:-:S00]  /*01b0*/  NOP ;  /* 0x0000000000007918 */ /* 0x000fc00000000000 */
        /* <DEDUP_REMOVED lines=12> */
.L_x_1:


//--------------------- .nv.constant0.triton_poi_fused_cat_76 --------------------------
	.section	.nv.constant0.triton_poi_fused_cat_76,"a",@progbits
	.sectionflags	@""
	.align	4
.nv.constant0.triton_poi_fused_cat_76:
	.zero		556
